	.headerflags	@"EF_CUDA_TEXMODE_UNIFIED EF_CUDA_64BIT_ADDRESS EF_CUDA_ACCELERATORS EF_CUDA_SM90 EF_CUDA_VIRTUAL_SM(EF_CUDA_SM90)"
	.elftype	@"ET_EXEC"


//--------------------- .nv.info                  --------------------------
	.section	.nv.info,"",@"SHT_CUDA_INFO"
	.align	4


	//----- nvinfo : EIATTR_REGCOUNT
	.align		4
        /*0000*/ 	.byte	0x04, 0x2f
        /*0002*/ 	.short	(.L_1 - .L_0)
	.align		4
.L_0:
        /*0004*/ 	.word	index@(triton_per_fused_mean_0)
        /*0008*/ 	.word	0x0000000e


	//----- nvinfo : EIATTR_MIN_STACK_SIZE
	.align		4
.L_1:
        /*000c*/ 	.byte	0x04, 0x12
        /*000e*/ 	.short	(.L_3 - .L_2)
	.align		4
.L_2:
        /*0010*/ 	.word	index@(triton_per_fused_mean_0)
        /*0014*/ 	.word	0x00000000


	//----- nvinfo : EIATTR_FRAME_SIZE
	.align		4
.L_3:
        /*0018*/ 	.byte	0x04, 0x11
        /*001a*/ 	.short	(.L_5 - .L_4)
	.align		4
.L_4:
        /*001c*/ 	.word	index@(triton_per_fused_mean_0)
        /*0020*/ 	.word	0x00000000


	//----- nvinfo : EIATTR_MIN_STACK_SIZE
	.align		4
.L_5:
        /*0024*/ 	.byte	0x04, 0x12
        /*0026*/ 	.short	(.L_7 - .L_6)
	.align		4
.L_6:
        /*0028*/ 	.word	index@(triton_per_fused_mean_0)
        /*002c*/ 	.word	0x00000000
.L_7:


//--------------------- .nv.info.triton_per_fused_mean_0 --------------------------
	.section	.nv.info.triton_per_fused_mean_0,"",@"SHT_CUDA_INFO"
	.sectionflags	@""
	.align	4


	//----- nvinfo : EIATTR_CUDA_API_VERSION
	.align		4
        /*0000*/ 	.byte	0x04, 0x37
        /*0002*/ 	.short	(.L_9 - .L_8)
.L_8:
        /*0004*/ 	.word	0x0000007c


	//----- nvinfo : EIATTR_KPARAM_INFO
	.align		4
.L_9:
        /*0008*/ 	.byte	0x04, 0x17
        /*000a*/ 	.short	(.L_11 - .L_10)
.L_10:
        /*000c*/ 	.word	0x00000000
        /*0010*/ 	.short	0x0004
        /*0012*/ 	.short	0x001c
        /*0014*/ 	.byte	0x00, 0xf0, 0x11, 0x00


	//----- nvinfo : EIATTR_KPARAM_INFO
	.align		4
.L_11:
        /*0018*/ 	.byte	0x04, 0x17
        /*001a*/ 	.short	(.L_13 - .L_12)
.L_12:
        /*001c*/ 	.word	0x00000000
        /*0020*/ 	.short	0x0003
        /*0022*/ 	.short	0x0018
        /*0024*/ 	.byte	0x00, 0xf0, 0x11, 0x00


	//----- nvinfo : EIATTR_KPARAM_INFO
	.align		4
.L_13:
        /*0028*/ 	.byte	0x04, 0x17
        /*002a*/ 	.short	(.L_15 - .L_14)
.L_14:
        /*002c*/ 	.word	0x00000000
        /*0030*/ 	.short	0x0002
        /*0032*/ 	.short	0x0010
        /*0034*/ 	.byte	0x00, 0xf4, 0x21, 0x00


	//----- nvinfo : EIATTR_KPARAM_INFO
	.align		4
.L_15:
        /*0038*/ 	.byte	0x04, 0x17
        /*003a*/ 	.short	(.L_17 - .L_16)
.L_16:
        /*003c*/ 	.word	0x00000000
        /*0040*/ 	.short	0x0001
        /*0042*/ 	.short	0x0008
        /*0044*/ 	.byte	0x00, 0xf4, 0x21, 0x00


	//----- nvinfo : EIATTR_KPARAM_INFO
	.align		4
.L_17:
        /*0048*/ 	.byte	0x04, 0x17
        /*004a*/ 	.short	(.L_19 - .L_18)
.L_18:
        /*004c*/ 	.word	0x00000000
        /*0050*/ 	.short	0x0000
        /*0052*/ 	.short	0x0000
        /*0054*/ 	.byte	0x00, 0xf4, 0x21, 0x00


	//----- nvinfo : EIATTR_SPARSE_MMA_MASK
	.align		4
.L_19:
        /*0058*/ 	.byte	0x03, 0x50
        /*005a*/ 	.short	0x0000


	//----- nvinfo : EIATTR_MAXREG_COUNT
	.align		4
        /*005c*/ 	.byte	0x03, 0x1b
        /*005e*/ 	.short	0x00ff


	//----- nvinfo : EIATTR_COOP_GROUP_MASK_REGIDS
	.align		4
        /*0060*/ 	.byte	0x04, 0x29
        /*0062*/ 	.short	(.L_21 - .L_20)


	//   ....[0]....
.L_20:
        /*0064*/ 	.word	0xffffffff


	//   ....[1]....
        /*0068*/ 	.word	0xffffffff


	//   ....[2]....
        /*006c*/ 	.word	0xffffffff


	//   ....[3]....
        /*0070*/ 	.word	0xffffffff


	//----- nvinfo : EIATTR_COOP_GROUP_INSTR_OFFSETS
	.align		4
.L_21:
        /*0074*/ 	.byte	0x04, 0x28
        /*0076*/ 	.short	(.L_23 - .L_22)


	//   ....[0]....
.L_22:
        /*0078*/ 	.word	0x00000200


	//   ....[1]....
        /*007c*/ 	.word	0x00000220


	//   ....[2]....
        /*0080*/ 	.word	0x00000240


	//   ....[3]....
        /*0084*/ 	.word	0x00000280


	//----- nvinfo : EIATTR_EXIT_INSTR_OFFSETS
	.align		4
.L_23:
        /*0088*/ 	.byte	0x04, 0x1c
        /*008a*/ 	.short	(.L_25 - .L_24)


	//   ....[0]....
.L_24:
        /*008c*/ 	.word	0x000002b0


	//   ....[1]....
        /*0090*/ 	.word	0x000002e0


	//----- nvinfo : EIATTR_REQNTID
	.align		4
.L_25:
        /*0094*/ 	.byte	0x04, 0x10
        /*0096*/ 	.short	(.L_27 - .L_26)
.L_26:
        /*0098*/ 	.word	0x00000040
        /*009c*/ 	.word	0x00000001
        /*00a0*/ 	.word	0x00000001


	//----- nvinfo : EIATTR_CBANK_PARAM_SIZE
	.align		4
.L_27:
        /*00a4*/ 	.byte	0x03, 0x19
        /*00a6*/ 	.short	0x0020


	//----- nvinfo : EIATTR_PARAM_CBANK
	.align		4
        /*00a8*/ 	.byte	0x04, 0x0a
        /*00aa*/ 	.short	(.L_29 - .L_28)
	.align		4
.L_28:
        /*00ac*/ 	.word	index@(.nv.constant0.triton_per_fused_mean_0)
        /*00b0*/ 	.short	0x0210
        /*00b2*/ 	.short	0x0020


	//----- nvinfo : EIATTR_SW_WAR
	.align		4
.L_29:
        /*00b4*/ 	.byte	0x04, 0x36
        /*00b6*/ 	.short	(.L_31 - .L_30)
.L_30:
        /*00b8*/ 	.word	0x00000008
.L_31:


//--------------------- .nv.callgraph             --------------------------
	.section	.nv.callgraph,"",@"SHT_CUDA_CALLGRAPH"
	.align	4
	.sectionentsize	8
	.align		4
        /*0000*/ 	.word	0x00000000
	.align		4
        /*0004*/ 	.word	0xffffffff
	.align		4
        /*0008*/ 	.word	0x00000000
	.align		4
        /*000c*/ 	.word	0xfffffffe
	.align		4
        /*0010*/ 	.word	0x00000000
	.align		4
        /*0014*/ 	.word	0xfffffffd
	.align		4
        /*0018*/ 	.word	0x00000000
	.align		4
        /*001c*/ 	.word	0xfffffffc


//--------------------- .text.triton_per_fused_mean_0 --------------------------
	.section	.text.triton_per_fused_mean_0,"ax",@progbits
	.sectionflags	@"SHF_BARRIERS=1"
	.align	128
        .global         triton_per_fused_mean_0
        .type           triton_per_fused_mean_0,@function
        .size           triton_per_fused_mean_0,(.L_x_1 - triton_per_fused_mean_0)
        .other          triton_per_fused_mean_0,@"STO_CUDA_ENTRY STV_DEFAULT"
triton_per_fused_mean_0:
.text.triton_per_fused_mean_0:
[----:B------:R-:W0:Y:S02]  /*0000*/  LDC R1, c[0x0][0x28] ;  /* 0x00000a00ff017b82 */ /* 0x000e240000000800 */
[----:B------:R-:W1:Y:S01]  /*0010*/  S2R R6, SR_CTAID.X ;  /* 0x0000000000067919 */ /* 0x000e620000002500 */
[----:B------:R-:W2:Y:S01]  /*0020*/  LDC.64 R4, c[0x0][0x218] ;  /* 0x00008600ff047b82 */ /* 0x000ea20000000a00 */
[----:B------:R-:W-:Y:S01]  /*0030*/  ULDC.64 UR4, c[0x0][0x208] ;  /* 0x0000820000047ab9 */ /* 0x000fe20000000a00 */
[----:B------:R-:W3:Y:S06]  /*0040*/  S2R R0, SR_TID.X ;  /* 0x0000000000007919 */ /* 0x000eec0000002100 */
[----:B------:R-:W4:Y:S01]  /*0050*/  LDC.64 R2, c[0x0][0x220] ;  /* 0x00008800ff027b82 */ /* 0x000f220000000a00 */
[----:B-1----:R-:W-:-:S02]  /*0060*/  SHF.R.S32.HI R7, RZ, 0x1f, R6 ;  /* 0x0000001fff077819 */ /* 0x002fc40000011406 */
[----:B------:R-:W-:Y:S02]  /*0070*/  ISETP.GE.AND P0, PT, R6, 0x40, PT ;  /* 0x000000400600780c */ /* 0x000fe40003f06270 */
[CC--:B------:R-:W-:Y:S02]  /*0080*/  LEA.HI R8, R7.reuse, R6.reuse, RZ, 0x2 ;  /* 0x0000000607087211 */ /* 0x0c0fe400078f10ff */
[----:B------:R-:W-:Y:S02]  /*0090*/  LEA.HI R11, R7, R6, RZ, 0x4 ;  /* 0x00000006070b7211 */ /* 0x000fe400078f20ff */
[C---:B------:R-:W-:Y:S01]  /*00a0*/  LOP3.LUT R9, R8.reuse, 0xffffffc, RZ, 0xc0, !PT ;  /* 0x0ffffffc08097812 */ /* 0x040fe200078ec0ff */
[----:B------:R-:W-:Y:S01]  /*00b0*/  IMAD.SHL.U32 R8, R8, 0x4, RZ ;  /* 0x0000000408087824 */ /* 0x000fe200078e00ff */
[----:B---3--:R-:W-:Y:S01]  /*00c0*/  LOP3.LUT R7, R0, 0xf, RZ, 0xc0, !PT ;  /* 0x0000000f00077812 */ /* 0x008fe200078ec0ff */
[----:B------:R-:W-:Y:S02]  /*00d0*/  IMAD.SHL.U32 R11, R11, 0x4, RZ ;  /* 0x000000040b0b7824 */ /* 0x000fe400078e00ff */
[----:B------:R-:W-:-:S03]  /*00e0*/  IMAD.IADD R10, R6, 0x1, -R9 ;  /* 0x00000001060a7824 */ /* 0x000fc600078e0a09 */
[----:B------:R-:W-:Y:S02]  /*00f0*/  LOP3.LUT R11, R11, 0xffffffc0, RZ, 0xc0, !PT ;  /* 0xffffffc00b0b7812 */ /* 0x000fe400078ec0ff */
[----:B------:R-:W-:Y:S02]  /*0100*/  LEA R10, R10, R7, 0x4 ;  /* 0x000000070a0a7211 */ /* 0x000fe400078e20ff */
[----:B------:R-:W-:Y:S01]  /*0110*/  LOP3.LUT R7, R8, 0xfffffff0, RZ, 0xc0, !PT ;  /* 0xfffffff008077812 */ /* 0x000fe200078ec0ff */
[----:B------:R-:W-:Y:S02]  /*0120*/  HFMA2.MMA R8, -RZ, RZ, 0, 0 ;  /* 0x00000000ff087435 */ /* 0x000fe400000001ff */
[----:B------:R-:W-:Y:S01]  /*0130*/  IMAD.IADD R11, R10, 0x1, R11 ;  /* 0x000000010a0b7824 */ /* 0x000fe200078e020b */
[----:B------:R-:W-:-:S03]  /*0140*/  LOP3.LUT R7, R7, 0xf, R0, 0xf8, !PT ;  /* 0x0000000f07077812 */ /* 0x000fc600078ef800 */
[----:B----4-:R-:W-:-:S04]  /*0150*/  IMAD.WIDE R2, R11, 0x4, R2 ;  /* 0x000000040b027825 */ /* 0x010fc800078e0202 */
[----:B--2---:R-:W-:Y:S01]  /*0160*/  IMAD.WIDE R4, R7, 0x4, R4 ;  /* 0x0000000407047825 */ /* 0x004fe200078e0204 */
[----:B------:R1:W2:Y:S03]  /*0170*/  @!P0 LDG.E R8, desc[UR4][R2.64] ;  /* 0x0000000402088981 */ /* 0x0002a6000c1e1900 */
[----:B------:R-:W-:-:S06]  /*0180*/  IMAD.MOV.U32 R7, RZ, RZ, RZ ;  /* 0x000000ffff077224 */ /* 0x000fcc00078e00ff */
[----:B------:R-:W3:Y:S01]  /*0190*/  @!P0 LDG.E.EL R7, desc[UR4][R4.64] ;  /* 0x0000000404078981 */ /* 0x000ee2000c2e1900 */
[----:B-1----:R-:W1:Y:S08]  /*01a0*/  LDC.64 R2, c[0x0][0x210] ;  /* 0x00008400ff027b82 */ /* 0x002e700000000a00 */
[----:B------:R-:W-:Y:S01]  /*01b0*/  BAR.SYNC.DEFER_BLOCKING 0x0 ;  /* 0x0000000000007b1d */ /* 0x000fe20000010000 */
[----:B--2---:R-:W-:-:S02]  /*01c0*/  SEL R8, R8, RZ, !P0 ;  /* 0x000000ff08087207 */ /* 0x004fc40004000000 */
[----:B---3--:R-:W-:-:S05]  /*01d0*/  SEL R7, R7, RZ, !P0 ;  /* 0x000000ff07077207 */ /* 0x008fca0004000000 */
[----:B------:R-:W-:-:S05]  /*01e0*/  FMUL R8, R7, R8 ;  /* 0x0000000807087220 */ /* 0x000fca0000400000 */
[----:B------:R-:W-:-:S05]  /*01f0*/  FSEL R8, R8, RZ, !P0 ;  /* 0x000000ff08087208 */ /* 0x000fca0004000000 */
[----:B------:R-:W2:Y:S02]  /*0200*/  SHFL.BFLY PT, R7, R8, 0x8, 0x1f ;  /* 0x0d001f0008077f89 */ /* 0x000ea400000e0000 */
[----:B--2---:R-:W-:-:S05]  /*0210*/  FADD R9, R8, R7 ;  /* 0x0000000708097221 */ /* 0x004fca0000000000 */
[----:B------:R-:W2:Y:S02]  /*0220*/  SHFL.BFLY PT, R10, R9, 0x4, 0x1f ;  /* 0x0c801f00090a7f89 */ /* 0x000ea400000e0000 */
[----:B--2---:R-:W-:-:S05]  /*0230*/  FADD R10, R9, R10 ;  /* 0x0000000a090a7221 */ /* 0x004fca0000000000 */
[----:B------:R-:W2:Y:S01]  /*0240*/  SHFL.BFLY PT, R7, R10, 0x2, 0x1f ;  /* 0x0c401f000a077f89 */ /* 0x000ea200000e0000 */
[----:B------:R-:W-:-:S04]  /*0250*/  LOP3.LUT P0, RZ, R0, 0x3f, RZ, 0xc0, !PT ;  /* 0x0000003f00ff7812 */ /* 0x000fc8000780c0ff */
[----:B------:R-:W-:Y:S01]  /*0260*/  ISETP.LT.AND P0, PT, R6, 0x40, !P0 ;  /* 0x000000400600780c */ /* 0x000fe20004701270 */
[----:B--2---:R-:W-:-:S05]  /*0270*/  FADD R4, R10, R7 ;  /* 0x000000070a047221 */ /* 0x004fca0000000000 */
[----:B------:R-:W2:Y:S01]  /*0280*/  SHFL.BFLY PT, R5, R4, 0x1, 0x1f ;  /* 0x0c201f0004057f89 */ /* 0x000ea200000e0000 */
[----:B-1----:R-:W-:-:S04]  /*0290*/  IMAD.WIDE R6, R6, 0x4, R2 ;  /* 0x0000000406067825 */ /* 0x002fc800078e0202 */
[----:B--2---:R-:W-:Y:S02]  /*02a0*/  FADD R5, R4, R5 ;  /* 0x0000000504057221 */ /* 0x004fe40000000000 */
[----:B------:R-:W-:Y:S05]  /*02b0*/  @!P0 EXIT ;  /* 0x000000000000894d */ /* 0x000fea0003800000 */
[----:B------:R-:W-:-:S05]  /*02c0*/  FMUL R5, R5, 0.0625 ;  /* 0x3d80000005057820 */ /* 0x000fca0000400000 */
[----:B------:R-:W-:Y:S01]  /*02d0*/  STG.E desc[UR4][R6.64], R5 ;  /* 0x0000000506007986 */ /* 0x000fe2000c101904 */
[----:B------:R-:W-:Y:S05]  /*02e0*/  EXIT ;  /* 0x000000000000794d */ /* 0x000fea0003800000 */
.L_x_0:
[----:B------:R-:W-:-:S00]  /*02f0*/  BRA `(.L_x_0) ;  /* 0xfffffffc00fc7947 */ /* 0x000fc0000383ffff */
[----:B------:R-:W-:-:S00]  /*0300*/  NOP ;  /* 0x0000000000007918 */ /* 0x000fc00000000000 */
[----:B------:R-:W-:-:S00]  /*0310*/  NOP ;  /* 0x0000000000007918 */ /* 0x000fc00000000000 */
[----:B------:R-:W-:-:S00]  /*0320*/  NOP ;  /* 0x0000000000007918 */ /* 0x000fc00000000000 */
[----:B------:R-:W-:-:S00]  /*0330*/  NOP ;  /* 0x0000000000007918 */ /* 0x000fc00000000000 */
[----:B------:R-:W-:-:S00]  /*0340*/  NOP ;  /* 0x0000000000007918 */ /* 0x000fc00000000000 */
[----:B------:R-:W-:-:S00]  /*0350*/  NOP ;  /* 0x0000000000007918 */ /* 0x000fc00000000000 */
[----:B------:R-:W-:-:S00]  /*0360*/  NOP ;  /* 0x0000000000007918 */ /* 0x000fc00000000000 */
[----:B------:R-:W-:-:S00]  /*0370*/  NOP ;  /* 0x0000000000007918 */ /* 0x000fc00000000000 */
.L_x_1:


//--------------------- .nv.constant0.triton_per_fused_mean_0 --------------------------
	.section	.nv.constant0.triton_per_fused_mean_0,"a",@progbits
	.sectionflags	@""
	.align	4
.nv.constant0.triton_per_fused_mean_0:
	.zero		560
